//
// Generated by NVIDIA NVVM Compiler
//
// Compiler Build ID: CL-36424714
// Cuda compilation tools, release 13.0, V13.0.88
// Based on NVVM 20.0.0
//

.version 9.0
.target sm_100
.address_size 64

	// .globl	_Z17mandelbrot_kernelPiS_ddddi

.visible .entry _Z17mandelbrot_kernelPiS_ddddi(
	.param .u64 .ptr .align 1 _Z17mandelbrot_kernelPiS_ddddi_param_0,
	.param .u64 .ptr .align 1 _Z17mandelbrot_kernelPiS_ddddi_param_1,
	.param .f64 _Z17mandelbrot_kernelPiS_ddddi_param_2,
	.param .f64 _Z17mandelbrot_kernelPiS_ddddi_param_3,
	.param .f64 _Z17mandelbrot_kernelPiS_ddddi_param_4,
	.param .f64 _Z17mandelbrot_kernelPiS_ddddi_param_5,
	.param .u32 _Z17mandelbrot_kernelPiS_ddddi_param_6
)
{
	.reg .pred 	%p<6>;
	.reg .b32 	%r<27>;
	.reg .b64 	%rd<8>;
	.reg .b64 	%fd<35>;

	ld.param.u64 	%rd1, [_Z17mandelbrot_kernelPiS_ddddi_param_0];
	ld.param.u64 	%rd2, [_Z17mandelbrot_kernelPiS_ddddi_param_1];
	ld.param.f64 	%fd11, [_Z17mandelbrot_kernelPiS_ddddi_param_2];
	ld.param.f64 	%fd12, [_Z17mandelbrot_kernelPiS_ddddi_param_3];
	ld.param.f64 	%fd13, [_Z17mandelbrot_kernelPiS_ddddi_param_4];
	ld.param.f64 	%fd14, [_Z17mandelbrot_kernelPiS_ddddi_param_5];
	ld.param.u32 	%r7, [_Z17mandelbrot_kernelPiS_ddddi_param_6];
	mov.u32 	%r9, %ntid.y;
	mov.u32 	%r10, %nctaid.y;
	mov.u32 	%r11, %ntid.x;
	mov.u32 	%r12, %nctaid.x;
	mul.lo.s32 	%r13, %r11, %r12;
	mov.u32 	%r14, %ctaid.x;
	mov.u32 	%r15, %tid.x;
	mad.lo.s32 	%r16, %r14, %r11, %r15;
	mov.u32 	%r17, %ctaid.y;
	mov.u32 	%r18, %tid.y;
	mad.lo.s32 	%r19, %r17, %r9, %r18;
	cvt.rn.f64.s32 	%fd15, %r16;
	add.s32 	%r20, %r13, -1;
	cvt.rn.f64.s32 	%fd16, %r20;
	div.rn.f64 	%fd17, %fd15, %fd16;
	sub.f64 	%fd18, %fd12, %fd11;
	fma.rn.f64 	%fd1, %fd17, %fd18, %fd11;
	cvt.rn.f64.u32 	%fd19, %r19;
	mad.lo.s32 	%r21, %r9, %r10, -1;
	cvt.rn.f64.u32 	%fd20, %r21;
	div.rn.f64 	%fd21, %fd19, %fd20;
	sub.f64 	%fd22, %fd13, %fd14;
	fma.rn.f64 	%fd2, %fd21, %fd22, %fd14;
	mad.lo.s32 	%r1, %r19, %r13, %r16;
	setp.lt.s32 	%p1, %r7, 1;
	mov.b32 	%r25, 0;
	@%p1 bra 	$L__BB0_3;
	mov.b32 	%r25, 0;
	mov.f64 	%fd31, 0d0000000000000000;
	mov.f64 	%fd32, %fd31;
	mov.f64 	%fd33, %fd31;
	mov.f64 	%fd34, %fd31;
$L__BB0_2:
	sub.f64 	%fd24, %fd32, %fd31;
	add.f64 	%fd25, %fd34, %fd34;
	add.f64 	%fd34, %fd1, %fd24;
	fma.rn.f64 	%fd33, %fd25, %fd33, %fd2;
	add.s32 	%r25, %r25, 1;
	mul.f64 	%fd32, %fd34, %fd34;
	mul.f64 	%fd31, %fd33, %fd33;
	add.f64 	%fd26, %fd32, %fd31;
	setp.lt.f64 	%p2, %fd26, 0d4010000000000000;
	setp.lt.s32 	%p3, %r25, %r7;
	and.pred  	%p4, %p2, %p3;
	@%p4 bra 	$L__BB0_2;
$L__BB0_3:
	setp.eq.s32 	%p5, %r25, %r7;
	mov.b32 	%r26, 0;
	@%p5 bra 	$L__BB0_5;
	cvt.rn.f64.u32 	%fd27, %r25;
	cvt.rn.f64.s32 	%fd28, %r7;
	div.rn.f64 	%fd29, %fd27, %fd28;
	mul.f64 	%fd30, %fd29, 0d406FE00000000000;
	cvt.rzi.s32.f64 	%r26, %fd30;
$L__BB0_5:
	cvta.to.global.u64 	%rd3, %rd1;
	mul.wide.s32 	%rd4, %r1, 4;
	add.s64 	%rd5, %rd3, %rd4;
	st.global.u32 	[%rd5], %r26;
	cvta.to.global.u64 	%rd6, %rd2;
	add.s64 	%rd7, %rd6, %rd4;
	st.global.u32 	[%rd7], %r25;
	ret;

}


// ===== COMPILED SASS (sm_100) =====

	.target	sm_100

	.elftype	@"ET_EXEC"


//--------------------- .note.nv.tkinfo           --------------------------
	.section	.note.nv.tkinfo,"",@"SHT_NOTE"
	.sectionflags	@"SHF_NOTE_NV_TKINFO"
	.tkinfo
        /*0018*/ 	.word	0x00000002
        /*0030*/ 	.string	""
        /*0030*/ 	.string	"ptxas"
        /*0030*/ 	.string	"Cuda compilation tools, release 13.0, V13.0.88"
        /*0030*/ 	.string	"Build cuda_13.0.r13.0/compiler.36424714_0"
        /*0030*/ 	.string	"-arch sm_100 -m 64 "



//--------------------- .note.nv.cuinfo           --------------------------
	.section	.note.nv.cuinfo,"",@"SHT_NOTE"
	.sectionflags	@"SHF_NOTE_NV_CUINFO"
        /*0018*/ 	.short	0x0002
        /*001a*/ 	.short	0x0064
        /*001c*/ 	.short	0x0082
	.zero		2


//--------------------- .nv.info                  --------------------------
	.section	.nv.info,"",@"SHT_CUDA_INFO"
	.align	4


	//----- nvinfo : EIATTR_REGCOUNT
	.align		4
        /*0000*/ 	.byte	0x04, 0x2f
        /*0002*/ 	.short	(.L_1 - .L_0)
	.align		4
.L_0:
        /*0004*/ 	.word	index@(_Z17mandelbrot_kernelPiS_ddddi)
        /*0008*/ 	.word	0x0000001c


	//----- nvinfo : EIATTR_FRAME_SIZE
	.align		4
.L_1:
        /*000c*/ 	.byte	0x04, 0x11
        /*000e*/ 	.short	(.L_3 - .L_2)
	.align		4
.L_2:
        /*0010*/ 	.word	index@($__internal_0_$__cuda_sm20_div_rn_f64_full)
        /*0014*/ 	.word	0x00000000


	//----- nvinfo : EIATTR_FRAME_SIZE
	.align		4
.L_3:
        /*0018*/ 	.byte	0x04, 0x11
        /*001a*/ 	.short	(.L_5 - .L_4)
	.align		4
.L_4:
        /*001c*/ 	.word	index@(_Z17mandelbrot_kernelPiS_ddddi)
        /*0020*/ 	.word	0x00000000


	//----- nvinfo : EIATTR_MIN_STACK_SIZE
	.align		4
.L_5:
        /*0024*/ 	.byte	0x04, 0x12
        /*0026*/ 	.short	(.L_7 - .L_6)
	.align		4
.L_6:
        /*0028*/ 	.word	index@(_Z17mandelbrot_kernelPiS_ddddi)
        /*002c*/ 	.word	0x00000000
.L_7:


//--------------------- .nv.compat                --------------------------
	.section	.nv.compat,"",@"SHT_CUDA_COMPAT_INFO"
	.align	4
        /*0000*/ 	.byte	0x02, 0x09, 0x00, 0x00, 0x02, 0x02, 0x01, 0x00, 0x02, 0x05, 0x05, 0x00, 0x03, 0x07, 0x01, 0x01
        /*0010*/ 	.byte	0x02, 0x03, 0x00, 0x00, 0x02, 0x06, 0x01, 0x00, 0x04, 0x0b, 0x08, 0x00, 0x01, 0x00, 0x00, 0x00
        /*0020*/ 	.byte	0x00, 0x00, 0x00, 0x00


//--------------------- .nv.info._Z17mandelbrot_kernelPiS_ddddi --------------------------
	.section	.nv.info._Z17mandelbrot_kernelPiS_ddddi,"",@"SHT_CUDA_INFO"
	.sectionflags	@""
	.align	4


	//----- nvinfo : EIATTR_CUDA_API_VERSION
	.align		4
        /*0000*/ 	.byte	0x04, 0x37
        /*0002*/ 	.short	(.L_9 - .L_8)
.L_8:
        /*0004*/ 	.word	0x00000082


	//----- nvinfo : EIATTR_KPARAM_INFO
	.align		4
.L_9:
        /*0008*/ 	.byte	0x04, 0x17
        /*000a*/ 	.short	(.L_11 - .L_10)
.L_10:
        /*000c*/ 	.word	0x00000000
        /*0010*/ 	.short	0x0006
        /*0012*/ 	.short	0x0030
        /*0014*/ 	.byte	0x00, 0xf0, 0x11, 0x00


	//----- nvinfo : EIATTR_KPARAM_INFO
	.align		4
.L_11:
        /*0018*/ 	.byte	0x04, 0x17
        /*001a*/ 	.short	(.L_13 - .L_12)
.L_12:
        /*001c*/ 	.word	0x00000000
        /*0020*/ 	.short	0x0005
        /*0022*/ 	.short	0x0028
        /*0024*/ 	.byte	0x00, 0xf0, 0x21, 0x00


	//----- nvinfo : EIATTR_KPARAM_INFO
	.align		4
.L_13:
        /*0028*/ 	.byte	0x04, 0x17
        /*002a*/ 	.short	(.L_15 - .L_14)
.L_14:
        /*002c*/ 	.word	0x00000000
        /*0030*/ 	.short	0x0004
        /*0032*/ 	.short	0x0020
        /*0034*/ 	.byte	0x00, 0xf0, 0x21, 0x00


	//----- nvinfo : EIATTR_KPARAM_INFO
	.align		4
.L_15:
        /*0038*/ 	.byte	0x04, 0x17
        /*003a*/ 	.short	(.L_17 - .L_16)
.L_16:
        /*003c*/ 	.word	0x00000000
        /*0040*/ 	.short	0x0003
        /*0042*/ 	.short	0x0018
        /*0044*/ 	.byte	0x00, 0xf0, 0x21, 0x00


	//----- nvinfo : EIATTR_KPARAM_INFO
	.align		4
.L_17:
        /*0048*/ 	.byte	0x04, 0x17
        /*004a*/ 	.short	(.L_19 - .L_18)
.L_18:
        /*004c*/ 	.word	0x00000000
        /*0050*/ 	.short	0x0002
        /*0052*/ 	.short	0x0010
        /*0054*/ 	.byte	0x00, 0xf0, 0x21, 0x00


	//----- nvinfo : EIATTR_KPARAM_INFO
	.align		4
.L_19:
        /*0058*/ 	.byte	0x04, 0x17
        /*005a*/ 	.short	(.L_21 - .L_20)
.L_20:
        /*005c*/ 	.word	0x00000000
        /*0060*/ 	.short	0x0001
        /*0062*/ 	.short	0x0008
        /*0064*/ 	.byte	0x00, 0xf5, 0x21, 0x00


	//----- nvinfo : EIATTR_KPARAM_INFO
	.align		4
.L_21:
        /*0068*/ 	.byte	0x04, 0x17
        /*006a*/ 	.short	(.L_23 - .L_22)
.L_22:
        /*006c*/ 	.word	0x00000000
        /*0070*/ 	.short	0x0000
        /*0072*/ 	.short	0x0000
        /*0074*/ 	.byte	0x00, 0xf5, 0x21, 0x00


	//----- nvinfo : EIATTR_SPARSE_MMA_MASK
	.align		4
.L_23:
        /*0078*/ 	.byte	0x03, 0x50
        /*007a*/ 	.short	0x0000


	//----- nvinfo : EIATTR_MAXREG_COUNT
	.align		4
        /*007c*/ 	.byte	0x03, 0x1b
        /*007e*/ 	.short	0x00ff


	//----- nvinfo : EIATTR_MERCURY_ISA_VERSION
	.align		4
        /*0080*/ 	.byte	0x03, 0x5f
        /*0082*/ 	.short	0x0101


	//----- nvinfo : EIATTR_VRC_CTA_INIT_COUNT
	.align		4
        /*0084*/ 	.byte	0x02, 0x4a
	.zero		1
	.zero		1


	//----- nvinfo : EIATTR_EXIT_INSTR_OFFSETS
	.align		4
        /*0088*/ 	.byte	0x04, 0x1c
        /*008a*/ 	.short	(.L_25 - .L_24)


	//   ....[0]....
.L_24:
        /*008c*/ 	.word	0x00000800


	//----- nvinfo : EIATTR_CRS_STACK_SIZE
	.align		4
.L_25:
        /*0090*/ 	.byte	0x04, 0x1e
        /*0092*/ 	.short	(.L_27 - .L_26)
.L_26:
        /*0094*/ 	.word	0x00000000


	//----- nvinfo : EIATTR_CBANK_PARAM_SIZE
	.align		4
.L_27:
        /*0098*/ 	.byte	0x03, 0x19
        /*009a*/ 	.short	0x0034


	//----- nvinfo : EIATTR_PARAM_CBANK
	.align		4
        /*009c*/ 	.byte	0x04, 0x0a
        /*009e*/ 	.short	(.L_29 - .L_28)
	.align		4
.L_28:
        /*00a0*/ 	.word	index@(.nv.constant0._Z17mandelbrot_kernelPiS_ddddi)
        /*00a4*/ 	.short	0x0380
        /*00a6*/ 	.short	0x0034


	//----- nvinfo : EIATTR_SW_WAR
	.align		4
.L_29:
        /*00a8*/ 	.byte	0x04, 0x36
        /*00aa*/ 	.short	(.L_31 - .L_30)
.L_30:
        /*00ac*/ 	.word	0x00000008
.L_31:


//--------------------- .nv.callgraph             --------------------------
	.section	.nv.callgraph,"",@"SHT_CUDA_CALLGRAPH"
	.align	4
	.sectionentsize	8
	.align		4
        /*0000*/ 	.word	0x00000000
	.align		4
        /*0004*/ 	.word	0xffffffff
	.align		4
        /*0008*/ 	.word	0x00000000
	.align		4
        /*000c*/ 	.word	0xfffffffe
	.align		4
        /*0010*/ 	.word	0x00000000
	.align		4
        /*0014*/ 	.word	0xfffffffd
	.align		4
        /*0018*/ 	.word	0x00000000
	.align		4
        /*001c*/ 	.word	0xfffffffc


//--------------------- .text._Z17mandelbrot_kernelPiS_ddddi --------------------------
	.section	.text._Z17mandelbrot_kernelPiS_ddddi,"ax",@progbits
	.align	128
        .global         _Z17mandelbrot_kernelPiS_ddddi
        .type           _Z17mandelbrot_kernelPiS_ddddi,@function
        .size           _Z17mandelbrot_kernelPiS_ddddi,(.L_x_16 - _Z17mandelbrot_kernelPiS_ddddi)
        .other          _Z17mandelbrot_kernelPiS_ddddi,@"STO_CUDA_ENTRY STV_DEFAULT"
_Z17mandelbrot_kernelPiS_ddddi:
.text._Z17mandelbrot_kernelPiS_ddddi:
[----:B------:R-:W-:Y:S01]  /*0000*/  LDC R1, c[0x0][0x37c] ;  /* 0x0000df00ff017b82 */ /* 0x000fe20000000800 */
[----:B------:R-:W0:Y:S01]  /*0010*/  LDCU UR5, c[0x0][0x364] ;  /* 0x00006c80ff0577ac */ /* 0x000e220008000800 */
[----:B------:R-:W1:Y:S01]  /*0020*/  S2R R0, SR_CTAID.X ;  /* 0x0000000000007919 */ /* 0x000e620000002500 */
[----:B------:R-:W-:Y:S01]  /*0030*/  IMAD.MOV.U32 R2, RZ, RZ, 0x1 ;  /* 0x00000001ff027424 */ /* 0x000fe200078e00ff */
[----:B------:R-:W-:Y:S01]  /*0040*/  BSSY.RECONVERGENT B0, `(.L_x_0) ;  /* 0x000001f000007945 */ /* 0x000fe20003800200 */
[----:B------:R-:W2:Y:S01]  /*0050*/  LDCU UR6, c[0x0][0x374] ;  /* 0x00006e80ff0677ac */ /* 0x000ea20008000800 */
[----:B------:R-:W1:Y:S01]  /*0060*/  S2R R9, SR_TID.X ;  /* 0x0000000000097919 */ /* 0x000e620000002100 */
[----:B------:R-:W3:Y:S01]  /*0070*/  LDCU UR8, c[0x0][0x360] ;  /* 0x00006c00ff0877ac */ /* 0x000ee20008000800 */
[----:B------:R-:W0:Y:S01]  /*0080*/  S2R R13, SR_CTAID.Y ;  /* 0x00000000000d7919 */ /* 0x000e220000002600 */
[----:B------:R-:W3:Y:S01]  /*0090*/  LDCU UR4, c[0x0][0x370] ;  /* 0x00006e00ff0477ac */ /* 0x000ee20008000800 */
[----:B------:R-:W0:Y:S01]  /*00a0*/  S2R R12, SR_TID.Y ;  /* 0x00000000000c7919 */ /* 0x000e220000002200 */
[----:B---3--:R-:W-:-:S04]  /*00b0*/  UIMAD UR4, UR8, UR4, URZ ;  /* 0x00000004080472a4 */ /* 0x008fc8000f8e02ff */
[----:B------:R-:W-:Y:S01]  /*00c0*/  UIADD3 UR7, UPT, UPT, UR4, -0x1, URZ ;  /* 0xffffffff04077890 */ /* 0x000fe2000fffe0ff */
[----:B-1----:R-:W-:-:S04]  /*00d0*/  IMAD R0, R0, UR8, R9 ;  /* 0x0000000800007c24 */ /* 0x002fc8000f8e0209 */
[----:B------:R-:W1:Y:S01]  /*00e0*/  I2F.F64 R10, R0 ;  /* 0x00000000000a7312 */ /* 0x000e620000201c00 */
[----:B0-----:R-:W-:-:S07]  /*00f0*/  IMAD R13, R13, UR5, R12 ;  /* 0x000000050d0d7c24 */ /* 0x001fce000f8e020c */
[----:B------:R-:W0:Y:S01]  /*0100*/  I2F.F64 R4, UR7 ;  /* 0x0000000700047d12 */ /* 0x000e220008201c00 */
[----:B-1----:R-:W-:-:S07]  /*0110*/  FSETP.GEU.AND P1, PT, |R11|, 6.5827683646048100446e-37, PT ;  /* 0x036000000b00780b */ /* 0x002fce0003f2e200 */
[----:B0-----:R-:W0:Y:S02]  /*0120*/  MUFU.RCP64H R3, R5 ;  /* 0x0000000500037308 */ /* 0x001e240000001800 */
[----:B0-----:R-:W-:-:S08]  /*0130*/  DFMA R6, -R4, R2, 1 ;  /* 0x3ff000000406742b */ /* 0x001fd00000000102 */
[----:B------:R-:W-:-:S08]  /*0140*/  DFMA R6, R6, R6, R6 ;  /* 0x000000060606722b */ /* 0x000fd00000000006 */
[----:B------:R-:W-:-:S08]  /*0150*/  DFMA R6, R2, R6, R2 ;  /* 0x000000060206722b */ /* 0x000fd00000000002 */
[----:B------:R-:W-:-:S08]  /*0160*/  DFMA R2, -R4, R6, 1 ;  /* 0x3ff000000402742b */ /* 0x000fd00000000106 */
[----:B------:R-:W-:-:S08]  /*0170*/  DFMA R2, R6, R2, R6 ;  /* 0x000000020602722b */ /* 0x000fd00000000006 */
[----:B------:R-:W-:-:S08]  /*0180*/  DMUL R6, R10, R2 ;  /* 0x000000020a067228 */ /* 0x000fd00000000000 */
[----:B------:R-:W-:-:S08]  /*0190*/  DFMA R8, -R4, R6, R10 ;  /* 0x000000060408722b */ /* 0x000fd0000000010a */
[----:B------:R-:W-:-:S10]  /*01a0*/  DFMA R2, R2, R8, R6 ;  /* 0x000000080202722b */ /* 0x000fd40000000006 */
[----:B------:R-:W-:-:S05]  /*01b0*/  FFMA R6, RZ, R5, R3 ;  /* 0x00000005ff067223 */ /* 0x000fca0000000003 */
[----:B------:R-:W-:-:S13]  /*01c0*/  FSETP.GT.AND P0, PT, |R6|, 1.469367938527859385e-39, PT ;  /* 0x001000000600780b */ /* 0x000fda0003f04200 */
[----:B--2---:R-:W-:Y:S05]  /*01d0*/  @P0 BRA P1, `(.L_x_1) ;  /* 0x0000000000140947 */ /* 0x004fea0000800000 */
[----:B------:R-:W-:Y:S01]  /*01e0*/  IMAD.MOV.U32 R7, RZ, RZ, R5 ;  /* 0x000000ffff077224 */ /* 0x000fe200078e0005 */
[----:B------:R-:W-:-:S07]  /*01f0*/  MOV R20, 0x210 ;  /* 0x0000021000147802 */ /* 0x000fce0000000f00 */
[----:B------:R-:W-:Y:S05]  /*0200*/  CALL.REL.NOINC `($__internal_0_$__cuda_sm20_div_rn_f64_full) ;  /* 0x0000000400807944 */ /* 0x000fea0003c00000 */
[----:B------:R-:W-:Y:S02]  /*0210*/  IMAD.MOV.U32 R2, RZ, RZ, R4 ;  /* 0x000000ffff027224 */ /* 0x000fe400078e0004 */
[----:B------:R-:W-:-:S07]  /*0220*/  IMAD.MOV.U32 R3, RZ, RZ, R5 ;  /* 0x000000ffff037224 */ /* 0x000fce00078e0005 */
.L_x_1:
[----:B------:R-:W-:Y:S05]  /*0230*/  BSYNC.RECONVERGENT B0 ;  /* 0x0000000000007941 */ /* 0x000fea0003800200 */
.L_x_0:
[----:B------:R-:W-:Y:S01]  /*0240*/  UIMAD UR5, UR5, UR6, -0x1 ;  /* 0xffffffff050574a4 */ /* 0x000fe2000f8e0206 */
[----:B------:R-:W-:Y:S01]  /*0250*/  IMAD.MOV.U32 R4, RZ, RZ, 0x1 ;  /* 0x00000001ff047424 */ /* 0x000fe200078e00ff */
[----:B------:R-:W0:Y:S01]  /*0260*/  LDC.64 R18, c[0x0][0x390] ;  /* 0x0000e400ff127b82 */ /* 0x000e220000000a00 */
[----:B------:R-:W-:Y:S06]  /*0270*/  BSSY.RECONVERGENT B0, `(.L_x_2) ;  /* 0x0000018000007945 */ /* 0x000fec0003800200 */
[----:B------:R-:W1:Y:S01]  /*0280*/  I2F.F64.U32 R6, UR5 ;  /* 0x0000000500067d12 */ /* 0x000e620008201800 */
[----:B------:R-:W0:Y:S07]  /*0290*/  LDC.64 R16, c[0x0][0x398] ;  /* 0x0000e600ff107b82 */ /* 0x000e2e0000000a00 */
[----:B-1----:R-:W1:Y:S02]  /*02a0*/  MUFU.RCP64H R5, R7 ;  /* 0x0000000700057308 */ /* 0x002e640000001800 */
[----:B-1----:R-:W-:-:S08]  /*02b0*/  DFMA R8, -R6, R4, 1 ;  /* 0x3ff000000608742b */ /* 0x002fd00000000104 */
[----:B------:R-:W-:-:S08]  /*02c0*/  DFMA R8, R8, R8, R8 ;  /* 0x000000080808722b */ /* 0x000fd00000000008 */
[----:B------:R-:W-:Y:S02]  /*02d0*/  DFMA R4, R4, R8, R4 ;  /* 0x000000080404722b */ /* 0x000fe40000000004 */
[----:B------:R-:W1:Y:S06]  /*02e0*/  I2F.F64.U32 R8, R13 ;  /* 0x0000000d00087312 */ /* 0x000e6c0000201800 */
[----:B------:R-:W-:-:S08]  /*02f0*/  DFMA R10, -R6, R4, 1 ;  /* 0x3ff00000060a742b */ /* 0x000fd00000000104 */
[----:B------:R-:W-:Y:S01]  /*0300*/  DFMA R4, R4, R10, R4 ;  /* 0x0000000a0404722b */ /* 0x000fe20000000004 */
[----:B-1----:R-:W-:-:S07]  /*0310*/  FSETP.GEU.AND P1, PT, |R9|, 6.5827683646048100446e-37, PT ;  /* 0x036000000900780b */ /* 0x002fce0003f2e200 */
[----:B------:R-:W-:-:S08]  /*0320*/  DMUL R10, R8, R4 ;  /* 0x00000004080a7228 */ /* 0x000fd00000000000 */
[----:B------:R-:W-:-:S08]  /*0330*/  DFMA R14, -R6, R10, R8 ;  /* 0x0000000a060e722b */ /* 0x000fd00000000108 */
[----:B------:R-:W-:Y:S02]  /*0340*/  DFMA R4, R4, R14, R10 ;  /* 0x0000000e0404722b */ /* 0x000fe4000000000a */
[----:B0-----:R-:W-:-:S08]  /*0350*/  DADD R10, R16, -R18 ;  /* 0x00000000100a7229 */ /* 0x001fd00000000812 */
[----:B------:R-:W-:Y:S01]  /*0360*/  FFMA R12, RZ, R7, R5 ;  /* 0x00000007ff0c7223 */ /* 0x000fe20000000005 */
[----:B------:R-:W-:-:S04]  /*0370*/  DFMA R2, R10, R2, R18 ;  /* 0x000000020a02722b */ /* 0x000fc80000000012 */
[----:B------:R-:W-:-:S13]  /*0380*/  FSETP.GT.AND P0, PT, |R12|, 1.469367938527859385e-39, PT ;  /* 0x001000000c00780b */ /* 0x000fda0003f04200 */
[----:B------:R-:W-:Y:S05]  /*0390*/  @P0 BRA P1, `(.L_x_3) ;  /* 0x0000000000140947 */ /* 0x000fea0000800000 */
[----:B------:R-:W-:Y:S01]  /*03a0*/  IMAD.MOV.U32 R10, RZ, RZ, R8 ;  /* 0x000000ffff0a7224 */ /* 0x000fe200078e0008 */
[----:B------:R-:W-:Y:S01]  /*03b0*/  MOV R20, 0x3f0 ;  /* 0x000003f000147802 */ /* 0x000fe20000000f00 */
[----:B------:R-:W-:Y:S02]  /*03c0*/  IMAD.MOV.U32 R11, RZ, RZ, R9 ;  /* 0x000000ffff0b7224 */ /* 0x000fe400078e0009 */
[----:B------:R-:W-:-:S07]  /*03d0*/  IMAD.MOV.U32 R4, RZ, RZ, R6 ;  /* 0x000000ffff047224 */ /* 0x000fce00078e0006 */
[----:B------:R-:W-:Y:S05]  /*03e0*/  CALL.REL.NOINC `($__internal_0_$__cuda_sm20_div_rn_f64_full) ;  /* 0x0000000400087944 */ /* 0x000fea0003c00000 */
.L_x_3:
[----:B------:R-:W-:Y:S05]  /*03f0*/  BSYNC.RECONVERGENT B0 ;  /* 0x0000000000007941 */ /* 0x000fea0003800200 */
.L_x_2:
[----:B------:R-:W0:Y:S01]  /*0400*/  LDC.64 R6, c[0x0][0x3a0] ;  /* 0x0000e800ff067b82 */ /* 0x000e220000000a00 */
[----:B------:R-:W1:Y:S01]  /*0410*/  LDCU UR5, c[0x0][0x3b0] ;  /* 0x00007600ff0577ac */ /* 0x000e620008000800 */
[----:B------:R-:W-:Y:S02]  /*0420*/  IMAD R0, R13, UR4, R0 ;  /* 0x000000040d007c24 */ /* 0x000fe4000f8e0200 */
[----:B------:R-:W-:Y:S01]  /*0430*/  IMAD.MOV.U32 R13, RZ, RZ, RZ ;  /* 0x000000ffff0d7224 */ /* 0x000fe200078e00ff */
[----:B------:R-:W2:Y:S03]  /*0440*/  LDCU.64 UR6, c[0x0][0x358] ;  /* 0x00006b00ff0677ac */ /* 0x000ea60008000a00 */
[----:B------:R-:W0:Y:S01]  /*0450*/  LDC.64 R8, c[0x0][0x3a8] ;  /* 0x0000ea00ff087b82 */ /* 0x000e220000000a00 */
[----:B-1----:R-:W-:Y:S01]  /*0460*/  UISETP.GE.AND UP0, UPT, UR5, 0x1, UPT ;  /* 0x000000010500788c */ /* 0x002fe2000bf06270 */
[----:B0-----:R-:W-:-:S08]  /*0470*/  DADD R6, R6, -R8 ;  /* 0x0000000006067229 */ /* 0x001fd00000000808 */
[----:B------:R-:W-:Y:S01]  /*0480*/  DFMA R14, R6, R4, R8 ;  /* 0x00000004060e722b */ /* 0x000fe20000000008 */
[----:B--2---:R-:W-:Y:S10]  /*0490*/  BRA.U !UP0, `(.L_x_4) ;  /* 0x0000000108487547 */ /* 0x004ff4000b800000 */
[----:B------:R-:W-:Y:S01]  /*04a0*/  BSSY.RECONVERGENT B0, `(.L_x_4) ;  /* 0x0000011000007945 */ /* 0x000fe20003800200 */
[----:B------:R-:W-:Y:S01]  /*04b0*/  IMAD.MOV.U32 R13, RZ, RZ, RZ ;  /* 0x000000ffff0d7224 */ /* 0x000fe200078e00ff */
[----:B------:R-:W-:Y:S02]  /*04c0*/  CS2R R4, SRZ ;  /* 0x0000000000047805 */ /* 0x000fe4000001ff00 */
[----:B------:R-:W-:Y:S02]  /*04d0*/  CS2R R6, SRZ ;  /* 0x0000000000067805 */ /* 0x000fe4000001ff00 */
[----:B------:R-:W-:Y:S02]  /*04e0*/  CS2R R8, SRZ ;  /* 0x0000000000087805 */ /* 0x000fe4000001ff00 */
[----:B------:R-:W-:-:S07]  /*04f0*/  CS2R R10, SRZ ;  /* 0x00000000000a7805 */ /* 0x000fce000001ff00 */
.L_x_5:
[----:B------:R-:W-:Y:S01]  /*0500*/  DADD R4, R6, -R4 ;  /* 0x0000000006047229 */ /* 0x000fe20000000804 */
[----:B------:R-:W-:Y:S01]  /*0510*/  VIADD R13, R13, 0x1 ;  /* 0x000000010d0d7836 */ /* 0x000fe20000000000 */
[----:B------:R-:W-:-:S04]  /*0520*/  DADD R6, R10, R10 ;  /* 0x000000000a067229 */ /* 0x000fc8000000000a */
[----:B------:R-:W-:Y:S02]  /*0530*/  ISETP.GE.AND P0, PT, R13, UR5, PT ;  /* 0x000000050d007c0c */ /* 0x000fe4000bf06270 */
[----:B------:R-:W-:Y:S02]  /*0540*/  DADD R10, R2, R4 ;  /* 0x00000000020a7229 */ /* 0x000fe40000000004 */
[----:B------:R-:W-:-:S06]  /*0550*/  DFMA R8, R6, R8, R14 ;  /* 0x000000080608722b */ /* 0x000fcc000000000e */
[----:B------:R-:W-:Y:S02]  /*0560*/  DMUL R6, R10, R10 ;  /* 0x0000000a0a067228 */ /* 0x000fe40000000000 */
[----:B------:R-:W-:-:S08]  /*0570*/  DMUL R4, R8, R8 ;  /* 0x0000000808047228 */ /* 0x000fd00000000000 */
[----:B------:R-:W-:-:S08]  /*0580*/  DADD R16, R6, R4 ;  /* 0x0000000006107229 */ /* 0x000fd00000000004 */
[----:B------:R-:W-:-:S14]  /*0590*/  DSETP.LT.AND P1, PT, R16, 4, PT ;  /* 0x401000001000742a */ /* 0x000fdc0003f21000 */
[----:B------:R-:W-:Y:S05]  /*05a0*/  @!P0 BRA P1, `(.L_x_5) ;  /* 0xfffffffc00d48947 */ /* 0x000fea000083ffff */
[----:B------:R-:W-:Y:S05]  /*05b0*/  BSYNC.RECONVERGENT B0 ;  /* 0x0000000000007941 */ /* 0x000fea0003800200 */
.L_x_4:
[----:B------:R-:W-:Y:S01]  /*05c0*/  ISETP.NE.AND P0, PT, R13, UR5, PT ;  /* 0x000000050d007c0c */ /* 0x000fe2000bf05270 */
[----:B------:R-:W-:Y:S01]  /*05d0*/  BSSY.RECONVERGENT B0, `(.L_x_6) ;  /* 0x000001c000007945 */ /* 0x000fe20003800200 */
[----:B------:R-:W-:-:S11]  /*05e0*/  IMAD.MOV.U32 R7, RZ, RZ, RZ ;  /* 0x000000ffff077224 */ /* 0x000fd600078e00ff */
[----:B------:R-:W-:Y:S05]  /*05f0*/  @!P0 BRA `(.L_x_7) ;  /* 0x0000000000648947 */ /* 0x000fea0003800000 */
[----:B------:R-:W0:Y:S01]  /*0600*/  I2F.F64 R4, UR5 ;  /* 0x0000000500047d12 */ /* 0x000e220008201c00 */
[----:B------:R-:W-:Y:S01]  /*0610*/  IMAD.MOV.U32 R2, RZ, RZ, 0x1 ;  /* 0x00000001ff027424 */ /* 0x000fe200078e00ff */
[----:B------:R-:W-:Y:S06]  /*0620*/  BSSY.RECONVERGENT B1, `(.L_x_8) ;  /* 0x0000014000017945 */ /* 0x000fec0003800200 */
[----:B------:R-:W1:Y:S08]  /*0630*/  I2F.F64.U32 R10, R13 ;  /* 0x0000000d000a7312 */ /* 0x000e700000201800 */
[----:B0-----:R-:W0:Y:S01]  /*0640*/  MUFU.RCP64H R3, R5 ;  /* 0x0000000500037308 */ /* 0x001e220000001800 */
[----:B-1----:R-:W-:Y:S01]  /*0650*/  FSETP.GEU.AND P1, PT, |R11|, 6.5827683646048100446e-37, PT ;  /* 0x036000000b00780b */ /* 0x002fe20003f2e200 */
        /* <DEDUP_REMOVED lines=10> */
[----:B------:R-:W-:Y:S05]  /*0700*/  @P0 BRA P1, `(.L_x_9) ;  /* 0x0000000000140947 */ /* 0x000fea0000800000 */
[----:B------:R-:W-:Y:S01]  /*0710*/  IMAD.MOV.U32 R7, RZ, RZ, R5 ;  /* 0x000000ffff077224 */ /* 0x000fe200078e0005 */
[----:B------:R-:W-:-:S07]  /*0720*/  MOV R20, 0x740 ;  /* 0x0000074000147802 */ /* 0x000fce0000000f00 */
[----:B------:R-:W-:Y:S05]  /*0730*/  CALL.REL.NOINC `($__internal_0_$__cuda_sm20_div_rn_f64_full) ;  /* 0x0000000000347944 */ /* 0x000fea0003c00000 */
[----:B------:R-:W-:Y:S02]  /*0740*/  IMAD.MOV.U32 R2, RZ, RZ, R4 ;  /* 0x000000ffff027224 */ /* 0x000fe400078e0004 */
[----:B------:R-:W-:-:S07]  /*0750*/  IMAD.MOV.U32 R3, RZ, RZ, R5 ;  /* 0x000000ffff037224 */ /* 0x000fce00078e0005 */
.L_x_9:
[----:B------:R-:W-:Y:S05]  /*0760*/  BSYNC.RECONVERGENT B1 ;  /* 0x0000000000017941 */ /* 0x000fea0003800200 */
.L_x_8:
[----:B------:R-:W-:-:S06]  /*0770*/  DMUL R2, R2, 255 ;  /* 0x406fe00002027828 */ /* 0x000fcc0000000000 */
[----:B------:R0:W1:Y:S05]  /*0780*/  F2I.F64.TRUNC R7, R2 ;  /* 0x0000000200077311 */ /* 0x00006a000030d100 */
.L_x_7:
[----:B------:R-:W-:Y:S05]  /*0790*/  BSYNC.RECONVERGENT B0 ;  /* 0x0000000000007941 */ /* 0x000fea0003800200 */
.L_x_6:
[----:B0-----:R-:W0:Y:S08]  /*07a0*/  LDC.64 R2, c[0x0][0x380] ;  /* 0x0000e000ff027b82 */ /* 0x001e300000000a00 */
[----:B------:R-:W2:Y:S01]  /*07b0*/  LDC.64 R4, c[0x0][0x388] ;  /* 0x0000e200ff047b82 */ /* 0x000ea20000000a00 */
[----:B0-----:R-:W-:-:S05]  /*07c0*/  IMAD.WIDE R2, R0, 0x4, R2 ;  /* 0x0000000400027825 */ /* 0x001fca00078e0202 */
[----:B-1----:R-:W-:Y:S01]  /*07d0*/  STG.E desc[UR6][R2.64], R7 ;  /* 0x0000000702007986 */ /* 0x002fe2000c101906 */
[----:B--2---:R-:W-:-:S05]  /*07e0*/  IMAD.WIDE R4, R0, 0x4, R4 ;  /* 0x0000000400047825 */ /* 0x004fca00078e0204 */
[----:B------:R-:W-:Y:S01]  /*07f0*/  STG.E desc[UR6][R4.64], R13 ;  /* 0x0000000d04007986 */ /* 0x000fe2000c101906 */
[----:B------:R-:W-:Y:S05]  /*0800*/  EXIT ;  /* 0x000000000000794d */ /* 0x000fea0003800000 */
        .weak           $__internal_0_$__cuda_sm20_div_rn_f64_full
        .type           $__internal_0_$__cuda_sm20_div_rn_f64_full,@function
        .size           $__internal_0_$__cuda_sm20_div_rn_f64_full,(.L_x_16 - $__internal_0_$__cuda_sm20_div_rn_f64_full)
$__internal_0_$__cuda_sm20_div_rn_f64_full:
[C---:B------:R-:W-:Y:S01]  /*0810*/  FSETP.GEU.AND P0, PT, |R7|.reuse, 1.469367938527859385e-39, PT ;  /* 0x001000000700780b */ /* 0x040fe20003f0e200 */
[--C-:B------:R-:W-:Y:S01]  /*0820*/  IMAD.MOV.U32 R6, RZ, RZ, R4.reuse ;  /* 0x000000ffff067224 */ /* 0x100fe200078e0004 */
[C---:B------:R-:W-:Y:S01]  /*0830*/  LOP3.LUT R8, R7.reuse, 0x800fffff, RZ, 0xc0, !PT ;  /* 0x800fffff07087812 */ /* 0x040fe200078ec0ff */
[----:B------:R-:W-:Y:S01]  /*0840*/  IMAD.MOV.U32 R5, RZ, RZ, R11 ;  /* 0x000000ffff057224 */ /* 0x000fe200078e000b */
[----:B------:R-:W-:Y:S01]  /*0850*/  LOP3.LUT R22, R7, 0x7ff00000, RZ, 0xc0, !PT ;  /* 0x7ff0000007167812 */ /* 0x000fe200078ec0ff */
[----:B------:R-:W-:Y:S01]  /*0860*/  IMAD.MOV.U32 R14, RZ, RZ, 0x1 ;  /* 0x00000001ff0e7424 */ /* 0x000fe200078e00ff */
[----:B------:R-:W-:Y:S01]  /*0870*/  LOP3.LUT R9, R8, 0x3ff00000, RZ, 0xfc, !PT ;  /* 0x3ff0000008097812 */ /* 0x000fe200078efcff */
[----:B------:R-:W-:Y:S01]  /*0880*/  IMAD.MOV.U32 R8, RZ, RZ, R4 ;  /* 0x000000ffff087224 */ /* 0x000fe200078e0004 */
[C---:B------:R-:W-:Y:S01]  /*0890*/  FSETP.GEU.AND P2, PT, |R5|.reuse, 1.469367938527859385e-39, PT ;  /* 0x001000000500780b */ /* 0x040fe20003f4e200 */
[----:B------:R-:W-:Y:S01]  /*08a0*/  IMAD.MOV.U32 R4, RZ, RZ, R10 ;  /* 0x000000ffff047224 */ /* 0x000fe200078e000a */
[----:B------:R-:W-:Y:S01]  /*08b0*/  LOP3.LUT R21, R5, 0x7ff00000, RZ, 0xc0, !PT ;  /* 0x7ff0000005157812 */ /* 0x000fe200078ec0ff */
[----:B------:R-:W-:Y:S02]  /*08c0*/  BSSY.RECONVERGENT B2, `(.L_x_10) ;  /* 0x000004f000027945 */ /* 0x000fe40003800200 */
[----:B------:R-:W-:Y:S01]  /*08d0*/  @!P0 DMUL R8, R6, 8.98846567431157953865e+307 ;  /* 0x7fe0000006088828 */ /* 0x000fe20000000000 */
[----:B------:R-:W-:Y:S01]  /*08e0*/  ISETP.GE.U32.AND P1, PT, R21, R22, PT ;  /* 0x000000161500720c */ /* 0x000fe20003f26070 */
[----:B------:R-:W-:-:S04]  /*08f0*/  IMAD.MOV.U32 R23, RZ, RZ, R21 ;  /* 0x000000ffff177224 */ /* 0x000fc800078e0015 */
[----:B------:R-:W0:Y:S02]  /*0900*/  MUFU.RCP64H R15, R9 ;  /* 0x00000009000f7308 */ /* 0x000e240000001800 */
[----:B------:R-:W-:Y:S02]  /*0910*/  @!P2 LOP3.LUT R12, R7, 0x7ff00000, RZ, 0xc0, !PT ;  /* 0x7ff00000070ca812 */ /* 0x000fe400078ec0ff */
[----:B------:R-:W-:Y:S02]  /*0920*/  @!P0 LOP3.LUT R22, R9, 0x7ff00000, RZ, 0xc0, !PT ;  /* 0x7ff0000009168812 */ /* 0x000fe400078ec0ff */
[----:B------:R-:W-:Y:S01]  /*0930*/  @!P2 ISETP.GE.U32.AND P3, PT, R21, R12, PT ;  /* 0x0000000c1500a20c */ /* 0x000fe20003f66070 */
[----:B------:R-:W-:Y:S02]  /*0940*/  IMAD.MOV.U32 R12, RZ, RZ, 0x1ca00000 ;  /* 0x1ca00000ff0c7424 */ /* 0x000fe400078e00ff */
[----:B------:R-:W-:-:S03]  /*0950*/  VIADD R25, R22, 0xffffffff ;  /* 0xffffffff16197836 */ /* 0x000fc60000000000 */
[----:B------:R-:W-:-:S04]  /*0960*/  @!P2 SEL R17, R12, 0x63400000, !P3 ;  /* 0x634000000c11a807 */ /* 0x000fc80005800000 */
[----:B------:R-:W-:Y:S01]  /*0970*/  @!P2 LOP3.LUT R18, R17, 0x80000000, R5, 0xf8, !PT ;  /* 0x800000001112a812 */ /* 0x000fe200078ef805 */
[----:B0-----:R-:W-:-:S03]  /*0980*/  DFMA R10, R14, -R8, 1 ;  /* 0x3ff000000e0a742b */ /* 0x001fc60000000808 */
[----:B------:R-:W-:Y:S01]  /*0990*/  @!P2 LOP3.LUT R19, R18, 0x100000, RZ, 0xfc, !PT ;  /* 0x001000001213a812 */ /* 0x000fe200078efcff */
[----:B------:R-:W-:-:S04]  /*09a0*/  @!P2 IMAD.MOV.U32 R18, RZ, RZ, RZ ;  /* 0x000000ffff12a224 */ /* 0x000fc800078e00ff */
[----:B------:R-:W-:-:S08]  /*09b0*/  DFMA R10, R10, R10, R10 ;  /* 0x0000000a0a0a722b */ /* 0x000fd0000000000a */
[----:B------:R-:W-:Y:S01]  /*09c0*/  DFMA R14, R14, R10, R14 ;  /* 0x0000000a0e0e722b */ /* 0x000fe2000000000e */
[----:B------:R-:W-:Y:S01]  /*09d0*/  SEL R11, R12, 0x63400000, !P1 ;  /* 0x634000000c0b7807 */ /* 0x000fe20004800000 */
[----:B------:R-:W-:-:S03]  /*09e0*/  IMAD.MOV.U32 R10, RZ, RZ, R4 ;  /* 0x000000ffff0a7224 */ /* 0x000fc600078e0004 */
[----:B------:R-:W-:-:S03]  /*09f0*/  LOP3.LUT R11, R11, 0x800fffff, R5, 0xf8, !PT ;  /* 0x800fffff0b0b7812 */ /* 0x000fc600078ef805 */
[----:B------:R-:W-:-:S03]  /*0a00*/  DFMA R16, R14, -R8, 1 ;  /* 0x3ff000000e10742b */ /* 0x000fc60000000808 */
[----:B------:R-:W-:-:S05]  /*0a10*/  @!P2 DFMA R10, R10, 2, -R18 ;  /* 0x400000000a0aa82b */ /* 0x000fca0000000812 */
[----:B------:R-:W-:-:S05]  /*0a20*/  DFMA R16, R14, R16, R14 ;  /* 0x000000100e10722b */ /* 0x000fca000000000e */
[----:B------:R-:W-:-:S03]  /*0a30*/  @!P2 LOP3.LUT R23, R11, 0x7ff00000, RZ, 0xc0, !PT ;  /* 0x7ff000000b17a812 */ /* 0x000fc600078ec0ff */
[----:B------:R-:W-:Y:S02]  /*0a40*/  DMUL R14, R16, R10 ;  /* 0x0000000a100e7228 */ /* 0x000fe40000000000 */
[----:B------:R-:W-:-:S05]  /*0a50*/  VIADD R24, R23, 0xffffffff ;  /* 0xffffffff17187836 */ /* 0x000fca0000000000 */
[----:B------:R-:W-:Y:S01]  /*0a60*/  ISETP.GT.U32.AND P0, PT, R24, 0x7feffffe, PT ;  /* 0x7feffffe1800780c */ /* 0x000fe20003f04070 */
[----:B------:R-:W-:-:S03]  /*0a70*/  DFMA R18, R14, -R8, R10 ;  /* 0x800000080e12722b */ /* 0x000fc6000000000a */
[----:B------:R-:W-:-:S05]  /*0a80*/  ISETP.GT.U32.OR P0, PT, R25, 0x7feffffe, P0 ;  /* 0x7feffffe1900780c */ /* 0x000fca0000704470 */
[----:B------:R-:W-:-:S08]  /*0a90*/  DFMA R18, R16, R18, R14 ;  /* 0x000000121012722b */ /* 0x000fd0000000000e */
[----:B------:R-:W-:Y:S05]  /*0aa0*/  @P0 BRA `(.L_x_11) ;  /* 0x00000000006c0947 */ /* 0x000fea0003800000 */
[----:B------:R-:W-:Y:S01]  /*0ab0*/  LOP3.LUT R14, R7, 0x7ff00000, RZ, 0xc0, !PT ;  /* 0x7ff00000070e7812 */ /* 0x000fe200078ec0ff */
[----:B------:R-:W-:-:S03]  /*0ac0*/  IMAD.MOV.U32 R16, RZ, RZ, RZ ;  /* 0x000000ffff107224 */ /* 0x000fc600078e00ff */
[CC--:B------:R-:W-:Y:S02]  /*0ad0*/  VIADDMNMX R4, R21.reuse, -R14.reuse, 0xb9600000, !PT ;  /* 0xb960000015047446 */ /* 0x0c0fe4000780090e */
[----:B------:R-:W-:Y:S02]  /*0ae0*/  ISETP.GE.U32.AND P0, PT, R21, R14, PT ;  /* 0x0000000e1500720c */ /* 0x000fe40003f06070 */
[----:B------:R-:W-:Y:S02]  /*0af0*/  VIMNMX R4, PT, PT, R4, 0x46a00000, PT ;  /* 0x46a0000004047848 */ /* 0x000fe40003fe0100 */
[----:B------:R-:W-:-:S05]  /*0b00*/  SEL R5, R12, 0x63400000, !P0 ;  /* 0x634000000c057807 */ /* 0x000fca0004000000 */
[----:B------:R-:W-:-:S04]  /*0b10*/  IMAD.IADD R4, R4, 0x1, -R5 ;  /* 0x0000000104047824 */ /* 0x000fc800078e0a05 */
[----:B------:R-:W-:-:S06]  /*0b20*/  VIADD R17, R4, 0x7fe00000 ;  /* 0x7fe0000004117836 */ /* 0x000fcc0000000000 */
[----:B------:R-:W-:-:S10]  /*0b30*/  DMUL R14, R18, R16 ;  /* 0x00000010120e7228 */ /* 0x000fd40000000000 */
[----:B------:R-:W-:-:S13]  /*0b40*/  FSETP.GTU.AND P0, PT, |R15|, 1.469367938527859385e-39, PT ;  /* 0x001000000f00780b */ /* 0x000fda0003f0c200 */
[----:B------:R-:W-:Y:S05]  /*0b50*/  @P0 BRA `(.L_x_12) ;  /* 0x0000000000940947 */ /* 0x000fea0003800000 */
[----:B------:R-:W-:Y:S01]  /*0b60*/  DFMA R8, R18, -R8, R10 ;  /* 0x800000081208722b */ /* 0x000fe2000000000a */
[----:B------:R-:W-:-:S09]  /*0b70*/  IMAD.MOV.U32 R16, RZ, RZ, RZ ;  /* 0x000000ffff107224 */ /* 0x000fd200078e00ff */
[C---:B------:R-:W-:Y:S02]  /*0b80*/  FSETP.NEU.AND P0, PT, R9.reuse, RZ, PT ;  /* 0x000000ff0900720b */ /* 0x040fe40003f0d000 */
[----:B------:R-:W-:-:S04]  /*0b90*/  LOP3.LUT R5, R9, 0x80000000, R7, 0x48, !PT ;  /* 0x8000000009057812 */ /* 0x000fc800078e4807 */
[----:B------:R-:W-:-:S07]  /*0ba0*/  LOP3.LUT R17, R5, R17, RZ, 0xfc, !PT ;  /* 0x0000001105117212 */ /* 0x000fce00078efcff */
[----:B------:R-:W-:Y:S05]  /*0bb0*/  @!P0 BRA `(.L_x_12) ;  /* 0x00000000007c8947 */ /* 0x000fea0003800000 */
[----:B------:R-:W-:Y:S01]  /*0bc0*/  IMAD.MOV R7, RZ, RZ, -R4 ;  /* 0x000000ffff077224 */ /* 0x000fe200078e0a04 */
[----:B------:R-:W-:Y:S01]  /*0bd0*/  DMUL.RP R16, R18, R16 ;  /* 0x0000001012107228 */ /* 0x000fe20000008000 */
[----:B------:R-:W-:-:S06]  /*0be0*/  IMAD.MOV.U32 R6, RZ, RZ, RZ ;  /* 0x000000ffff067224 */ /* 0x000fcc00078e00ff */
[----:B------:R-:W-:-:S03]  /*0bf0*/  DFMA R6, R14, -R6, R18 ;  /* 0x800000060e06722b */ /* 0x000fc60000000012 */
[----:B------:R-:W-:-:S03]  /*0c00*/  LOP3.LUT R5, R17, R5, RZ, 0x3c, !PT ;  /* 0x0000000511057212 */ /* 0x000fc600078e3cff */
[----:B------:R-:W-:-:S04]  /*0c10*/  IADD3 R6, PT, PT, -R4, -0x43300000, RZ ;  /* 0xbcd0000004067810 */ /* 0x000fc80007ffe1ff */
[----:B------:R-:W-:-:S04]  /*0c20*/  FSETP.NEU.AND P0, PT, |R7|, R6, PT ;  /* 0x000000060700720b */ /* 0x000fc80003f0d200 */
[----:B------:R-:W-:Y:S02]  /*0c30*/  FSEL R14, R16, R14, !P0 ;  /* 0x0000000e100e7208 */ /* 0x000fe40004000000 */
[----:B------:R-:W-:Y:S01]  /*0c40*/  FSEL R15, R5, R15, !P0 ;  /* 0x0000000f050f7208 */ /* 0x000fe20004000000 */
[----:B------:R-:W-:Y:S06]  /*0c50*/  BRA `(.L_x_12) ;  /* 0x0000000000547947 */ /* 0x000fec0003800000 */
.L_x_11:
[----:B------:R-:W-:-:S14]  /*0c60*/  DSETP.NAN.AND P0, PT, R4, R4, PT ;  /* 0x000000040400722a */ /* 0x000fdc0003f08000 */
[----:B------:R-:W-:Y:S05]  /*0c70*/  @P0 BRA `(.L_x_13) ;  /* 0x0000000000440947 */ /* 0x000fea0003800000 */
[----:B------:R-:W-:-:S14]  /*0c80*/  DSETP.NAN.AND P0, PT, R6, R6, PT ;  /* 0x000000060600722a */ /* 0x000fdc0003f08000 */
[----:B------:R-:W-:Y:S05]  /*0c90*/  @P0 BRA `(.L_x_14) ;  /* 0x0000000000300947 */ /* 0x000fea0003800000 */
[----:B------:R-:W-:Y:S01]  /*0ca0*/  ISETP.NE.AND P0, PT, R23, R22, PT ;  /* 0x000000161700720c */ /* 0x000fe20003f05270 */
[----:B------:R-:W-:Y:S02]  /*0cb0*/  IMAD.MOV.U32 R14, RZ, RZ, 0x0 ;  /* 0x00000000ff0e7424 */ /* 0x000fe400078e00ff */
[----:B------:R-:W-:-:S10]  /*0cc0*/  IMAD.MOV.U32 R15, RZ, RZ, -0x80000 ;  /* 0xfff80000ff0f7424 */ /* 0x000fd400078e00ff */
[----:B------:R-:W-:Y:S05]  /*0cd0*/  @!P0 BRA `(.L_x_12) ;  /* 0x0000000000348947 */ /* 0x000fea0003800000 */
[----:B------:R-:W-:Y:S02]  /*0ce0*/  ISETP.NE.AND P0, PT, R23, 0x7ff00000, PT ;  /* 0x7ff000001700780c */ /* 0x000fe40003f05270 */
[----:B------:R-:W-:Y:S02]  /*0cf0*/  LOP3.LUT R15, R5, 0x80000000, R7, 0x48, !PT ;  /* 0x80000000050f7812 */ /* 0x000fe400078e4807 */
[----:B------:R-:W-:-:S13]  /*0d00*/  ISETP.EQ.OR P0, PT, R22, RZ, !P0 ;  /* 0x000000ff1600720c */ /* 0x000fda0004702670 */
[----:B------:R-:W-:Y:S01]  /*0d10*/  @P0 LOP3.LUT R4, R15, 0x7ff00000, RZ, 0xfc, !PT ;  /* 0x7ff000000f040812 */ /* 0x000fe200078efcff */
[----:B------:R-:W-:Y:S02]  /*0d20*/  @!P0 IMAD.MOV.U32 R14, RZ, RZ, RZ ;  /* 0x000000ffff0e8224 */ /* 0x000fe400078e00ff */
[----:B------:R-:W-:Y:S02]  /*0d30*/  @P0 IMAD.MOV.U32 R14, RZ, RZ, RZ ;  /* 0x000000ffff0e0224 */ /* 0x000fe400078e00ff */
[----:B------:R-:W-:Y:S01]  /*0d40*/  @P0 IMAD.MOV.U32 R15, RZ, RZ, R4 ;  /* 0x000000ffff0f0224 */ /* 0x000fe200078e0004 */
[----:B------:R-:W-:Y:S06]  /*0d50*/  BRA `(.L_x_12) ;  /* 0x0000000000147947 */ /* 0x000fec0003800000 */
.L_x_14:
[----:B------:R-:W-:Y:S01]  /*0d60*/  LOP3.LUT R15, R7, 0x80000, RZ, 0xfc, !PT ;  /* 0x00080000070f7812 */ /* 0x000fe200078efcff */
[----:B------:R-:W-:Y:S01]  /*0d70*/  IMAD.MOV.U32 R14, RZ, RZ, R6 ;  /* 0x000000ffff0e7224 */ /* 0x000fe200078e0006 */
[----:B------:R-:W-:Y:S06]  /*0d80*/  BRA `(.L_x_12) ;  /* 0x0000000000087947 */ /* 0x000fec0003800000 */
.L_x_13:
[----:B------:R-:W-:Y:S01]  /*0d90*/  LOP3.LUT R15, R5, 0x80000, RZ, 0xfc, !PT ;  /* 0x00080000050f7812 */ /* 0x000fe200078efcff */
[----:B------:R-:W-:-:S07]  /*0da0*/  IMAD.MOV.U32 R14, RZ, RZ, R4 ;  /* 0x000000ffff0e7224 */ /* 0x000fce00078e0004 */
.L_x_12:
[----:B------:R-:W-:Y:S05]  /*0db0*/  BSYNC.RECONVERGENT B2 ;  /* 0x0000000000027941 */ /* 0x000fea0003800200 */
.L_x_10:
[----:B------:R-:W-:Y:S02]  /*0dc0*/  IMAD.MOV.U32 R21, RZ, RZ, 0x0 ;  /* 0x00000000ff157424 */ /* 0x000fe400078e00ff */
[----:B------:R-:W-:Y:S02]  /*0dd0*/  IMAD.MOV.U32 R4, RZ, RZ, R14 ;  /* 0x000000ffff047224 */ /* 0x000fe400078e000e */
[----:B------:R-:W-:Y:S01]  /*0de0*/  IMAD.MOV.U32 R5, RZ, RZ, R15 ;  /* 0x000000ffff057224 */ /* 0x000fe200078e000f */
[----:B------:R-:W-:Y:S06]  /*0df0*/  RET.REL.NODEC R20 `(_Z17mandelbrot_kernelPiS_ddddi) ;  /* 0xfffffff014807950 */ /* 0x000fec0003c3ffff */
.L_x_15:
[----:B------:R-:W-:-:S00]  /*0e00*/  BRA `(.L_x_15) ;  /* 0xfffffffc00fc7947 */ /* 0x000fc0000383ffff */
[----:B------:R-:W-:-:S00]  /*0e10*/  NOP ;  /* 0x0000000000007918 */ /* 0x000fc00000000000 */
        /* <DEDUP_REMOVED lines=14> */
.L_x_16:


//--------------------- .nv.shared.reserved.0     --------------------------
	.section	.nv.shared.reserved.0,"aw",@nobits
	.weak		__nv_reservedSMEM_offset_0_alias
	.size		__nv_reservedSMEM_offset_0_alias, 0, 64
	.other		__nv_reservedSMEM_offset_0_alias,@"STO_CUDA_RESERVED_SHARED STV_DEFAULT"
__nv_reservedSMEM_offset_0_alias:
	.zero		0
	.zero		64


//--------------------- .nv.constant0._Z17mandelbrot_kernelPiS_ddddi --------------------------
	.section	.nv.constant0._Z17mandelbrot_kernelPiS_ddddi,"a",@progbits
	.sectionflags	@""
	.align	4
.nv.constant0._Z17mandelbrot_kernelPiS_ddddi:
	.zero		948


//--------------------- SYMBOLS --------------------------

	.type		.nv.reservedSmem.offset0,@object
	.size		.nv.reservedSmem.offset0,0x4
